//
// Generated by NVIDIA NVVM Compiler
//
// Compiler Build ID: CL-36424714
// Cuda compilation tools, release 13.0, V13.0.88
// Based on NVVM 20.0.0
//

.version 9.0
.target sm_100
.address_size 64

	// .globl	_Z12hellofromGPUv
.extern .func  (.param .b32 func_retval0) vprintf
(
	.param .b64 vprintf_param_0,
	.param .b64 vprintf_param_1
)
;
.global .align 1 .b8 $str[23] = {72, 101, 108, 108, 111, 32, 119, 111, 114, 108, 100, 32, 102, 111, 114, 109, 32, 71, 80, 85, 33, 10};

.visible .entry _Z12hellofromGPUv()
{
	.reg .b32 	%r<3>;
	.reg .b64 	%rd<3>;

	mov.u64 	%rd1, $str;
	cvta.global.u64 	%rd2, %rd1;
	{ // callseq 0, 0
	.param .b64 param0;
	st.param.b64 	[param0], %rd2;
	.param .b64 param1;
	st.param.b64 	[param1], 0;
	.param .b32 retval0;
	call.uni (retval0), 
	vprintf, 
	(
	param0, 
	param1
	);
	ld.param.b32 	%r1, [retval0];
	} // callseq 0
	ret;

}


// ===== COMPILED SASS (sm_100) =====

	.target	sm_100

	.elftype	@"ET_EXEC"


//--------------------- .note.nv.tkinfo           --------------------------
	.section	.note.nv.tkinfo,"",@"SHT_NOTE"
	.sectionflags	@"SHF_NOTE_NV_TKINFO"
	.tkinfo
        /*0018*/ 	.word	0x00000002
        /*0030*/ 	.string	""
        /*0030*/ 	.string	"ptxas"
        /*0030*/ 	.string	"Cuda compilation tools, release 13.0, V13.0.88"
        /*0030*/ 	.string	"Build cuda_13.0.r13.0/compiler.36424714_0"
        /*0030*/ 	.string	"-arch sm_100 -m 64 "



//--------------------- .note.nv.cuinfo           --------------------------
	.section	.note.nv.cuinfo,"",@"SHT_NOTE"
	.sectionflags	@"SHF_NOTE_NV_CUINFO"
        /*0018*/ 	.short	0x0002
        /*001a*/ 	.short	0x0064
        /*001c*/ 	.short	0x0082
	.zero		2


//--------------------- .nv.info                  --------------------------
	.section	.nv.info,"",@"SHT_CUDA_INFO"
	.align	4


	//----- nvinfo : EIATTR_REGCOUNT
	.align		4
        /*0000*/ 	.byte	0x04, 0x2f
        /*0002*/ 	.short	(.L_2 - .L_1)
	.align		4
.L_1:
        /*0004*/ 	.word	index@(_Z12hellofromGPUv)
        /*0008*/ 	.word	0x00000018


	//----- nvinfo : EIATTR_FRAME_SIZE
	.align		4
.L_2:
        /*000c*/ 	.byte	0x04, 0x11
        /*000e*/ 	.short	(.L_4 - .L_3)
	.align		4
.L_3:
        /*0010*/ 	.word	index@(_Z12hellofromGPUv)
        /*0014*/ 	.word	0x00000000


	//----- nvinfo : EIATTR_MIN_STACK_SIZE
	.align		4
.L_4:
        /*0018*/ 	.byte	0x04, 0x12
        /*001a*/ 	.short	(.L_6 - .L_5)
	.align		4
.L_5:
        /*001c*/ 	.word	index@(_Z12hellofromGPUv)
        /*0020*/ 	.word	0x00000000
.L_6:


//--------------------- .nv.compat                --------------------------
	.section	.nv.compat,"",@"SHT_CUDA_COMPAT_INFO"
	.align	4
        /*0000*/ 	.byte	0x02, 0x09, 0x00, 0x00, 0x02, 0x02, 0x01, 0x00, 0x02, 0x05, 0x05, 0x00, 0x03, 0x07, 0x01, 0x01
        /*0010*/ 	.byte	0x02, 0x03, 0x00, 0x00, 0x02, 0x06, 0x01, 0x00, 0x04, 0x0b, 0x08, 0x00, 0x09, 0x00, 0x00, 0x00
        /*0020*/ 	.byte	0x00, 0x00, 0x00, 0x00


//--------------------- .nv.info._Z12hellofromGPUv --------------------------
	.section	.nv.info._Z12hellofromGPUv,"",@"SHT_CUDA_INFO"
	.sectionflags	@""
	.align	4


	//----- nvinfo : EIATTR_CUDA_API_VERSION
	.align		4
        /*0000*/ 	.byte	0x04, 0x37
        /*0002*/ 	.short	(.L_8 - .L_7)
.L_7:
        /*0004*/ 	.word	0x00000082


	//----- nvinfo : EIATTR_SPARSE_MMA_MASK
	.align		4
.L_8:
        /*0008*/ 	.byte	0x03, 0x50
        /*000a*/ 	.short	0x0000


	//----- nvinfo : EIATTR_MAXREG_COUNT
	.align		4
        /*000c*/ 	.byte	0x03, 0x1b
        /*000e*/ 	.short	0x00ff


	//----- nvinfo : EIATTR_EXTERNS
	.align		4
        /*0010*/ 	.byte	0x04, 0x0f
        /*0012*/ 	.short	(.L_10 - .L_9)


	//   ....[0]....
	.align		4
.L_9:
        /*0014*/ 	.word	index@(vprintf)


	//----- nvinfo : EIATTR_MERCURY_ISA_VERSION
	.align		4
.L_10:
        /*0018*/ 	.byte	0x03, 0x5f
        /*001a*/ 	.short	0x0101


	//----- nvinfo : EIATTR_VRC_CTA_INIT_COUNT
	.align		4
        /*001c*/ 	.byte	0x02, 0x4a
	.zero		1
	.zero		1


	//----- nvinfo : EIATTR_SYSCALL_OFFSETS
	.align		4
        /*0020*/ 	.byte	0x04, 0x46
        /*0022*/ 	.short	(.L_12 - .L_11)


	//   ....[0]....
.L_11:
        /*0024*/ 	.word	0x00000080


	//----- nvinfo : EIATTR_EXIT_INSTR_OFFSETS
	.align		4
.L_12:
        /*0028*/ 	.byte	0x04, 0x1c
        /*002a*/ 	.short	(.L_14 - .L_13)


	//   ....[0]....
.L_13:
        /*002c*/ 	.word	0x00000090


	//----- nvinfo : EIATTR_SW_WAR
	.align		4
.L_14:
        /*0030*/ 	.byte	0x04, 0x36
        /*0032*/ 	.short	(.L_16 - .L_15)
.L_15:
        /*0034*/ 	.word	0x00000008
.L_16:


//--------------------- .nv.callgraph             --------------------------
	.section	.nv.callgraph,"",@"SHT_CUDA_CALLGRAPH"
	.align	4
	.sectionentsize	8
	.align		4
        /*0000*/ 	.word	0x00000000
	.align		4
        /*0004*/ 	.word	0xffffffff
	.align		4
        /*0008*/ 	.word	index@(_Z12hellofromGPUv)
	.align		4
        /*000c*/ 	.word	index@(vprintf)
	.align		4
        /*0010*/ 	.word	0x00000000
	.align		4
        /*0014*/ 	.word	0xfffffffe
	.align		4
        /*0018*/ 	.word	0x00000000
	.align		4
        /*001c*/ 	.word	0xfffffffd
	.align		4
        /*0020*/ 	.word	0x00000000
	.align		4
        /*0024*/ 	.word	0xfffffffc


//--------------------- .nv.constant4             --------------------------
	.section	.nv.constant4,"a",@progbits
	.align	8
	.align		8
.nv.constant4:
        /*0000*/ 	.dword	vprintf
	.align		8
        /*0008*/ 	.dword	$str


//--------------------- .text._Z12hellofromGPUv   --------------------------
	.section	.text._Z12hellofromGPUv,"ax",@progbits
	.align	128
        .global         _Z12hellofromGPUv
        .type           _Z12hellofromGPUv,@function
        .size           _Z12hellofromGPUv,(.L_x_2 - _Z12hellofromGPUv)
        .other          _Z12hellofromGPUv,@"STO_CUDA_ENTRY STV_DEFAULT"
_Z12hellofromGPUv:
.text._Z12hellofromGPUv:
[----:B------:R-:W0:Y:S01]  /*0000*/  LDC R1, c[0x0][0x37c] ;  /* 0x0000df00ff017b82 */ /* 0x000e220000000800 */
[----:B------:R-:W-:Y:S01]  /*0010*/  MOV R0, 0x0 ;  /* 0x0000000000007802 */ /* 0x000fe20000000f00 */
[----:B------:R-:W1:Y:S01]  /*0020*/  LDCU.64 UR4, c[0x4][0x8] ;  /* 0x01000100ff0477ac */ /* 0x000e620008000a00 */
[----:B------:R-:W-:-:S05]  /*0030*/  CS2R R6, SRZ ;  /* 0x0000000000067805 */ /* 0x000fca000001ff00 */
[----:B------:R2:W3:Y:S01]  /*0040*/  LDC.64 R2, c[0x4][R0] ;  /* 0x0100000000027b82 */ /* 0x0004e20000000a00 */
[----:B-1----:R-:W-:Y:S02]  /*0050*/  IMAD.U32 R4, RZ, RZ, UR4 ;  /* 0x00000004ff047e24 */ /* 0x002fe4000f8e00ff */
[----:B--2---:R-:W-:-:S07]  /*0060*/  IMAD.U32 R5, RZ, RZ, UR5 ;  /* 0x00000005ff057e24 */ /* 0x004fce000f8e00ff */
[----:B------:R-:W-:-:S07]  /*0070*/  LEPC R20, `(.L_x_0) ;  /* 0x000000001014794e */ /* 0x000fce0000000000 */
[----:B0--3--:R-:W-:Y:S05]  /*0080*/  CALL.ABS.NOINC R2 ;  /* 0x0000000002007343 */ /* 0x009fea0003c00000 */
.L_x_0:
[----:B------:R-:W-:Y:S05]  /*0090*/  EXIT ;  /* 0x000000000000794d */ /* 0x000fea0003800000 */
.L_x_1:
[----:B------:R-:W-:-:S00]  /*00a0*/  BRA `(.L_x_1) ;  /* 0xfffffffc00fc7947 */ /* 0x000fc0000383ffff */
[----:B------:R-:W-:-:S00]  /*00b0*/  NOP ;  /* 0x0000000000007918 */ /* 0x000fc00000000000 */
        /* <DEDUP_REMOVED lines=12> */
.L_x_2:


//--------------------- .nv.global.init           --------------------------
	.section	.nv.global.init,"aw",@progbits
.nv.global.init:
	.type		$str,@object
	.size		$str,(.L_0 - $str)
$str:
        /*0000*/ 	.byte	0x48, 0x65, 0x6c, 0x6c, 0x6f, 0x20, 0x77, 0x6f, 0x72, 0x6c, 0x64, 0x20, 0x66, 0x6f, 0x72, 0x6d
        /*0010*/ 	.byte	0x20, 0x47, 0x50, 0x55, 0x21, 0x0a, 0x00
.L_0:


//--------------------- .nv.shared.reserved.0     --------------------------
	.section	.nv.shared.reserved.0,"aw",@nobits
	.weak		__nv_reservedSMEM_offset_0_alias
	.size		__nv_reservedSMEM_offset_0_alias, 0, 64
	.other		__nv_reservedSMEM_offset_0_alias,@"STO_CUDA_RESERVED_SHARED STV_DEFAULT"
__nv_reservedSMEM_offset_0_alias:
	.zero		0
	.zero		64


//--------------------- .nv.constant0._Z12hellofromGPUv --------------------------
	.section	.nv.constant0._Z12hellofromGPUv,"a",@progbits
	.sectionflags	@""
	.align	4
.nv.constant0._Z12hellofromGPUv:
	.zero		896


//--------------------- SYMBOLS --------------------------

	.type		.nv.reservedSmem.offset0,@object
	.size		.nv.reservedSmem.offset0,0x4
	.type		vprintf,@function
